	.headerflags	@"EF_CUDA_TEXMODE_UNIFIED EF_CUDA_64BIT_ADDRESS EF_CUDA_ACCELERATORS EF_CUDA_SM90 EF_CUDA_VIRTUAL_SM(EF_CUDA_SM90)"
	.elftype	@"ET_EXEC"


//--------------------- .nv.info                  --------------------------
	.section	.nv.info,"",@"SHT_CUDA_INFO"
	.align	4


	//----- nvinfo : EIATTR_REGCOUNT
	.align		4
        /*0000*/ 	.byte	0x04, 0x2f
        /*0002*/ 	.short	(.L_1 - .L_0)
	.align		4
.L_0:
        /*0004*/ 	.word	index@(triton_poi_fused_convolution_14)
        /*0008*/ 	.word	0x00000012


	//----- nvinfo : EIATTR_MIN_STACK_SIZE
	.align		4
.L_1:
        /*000c*/ 	.byte	0x04, 0x12
        /*000e*/ 	.short	(.L_3 - .L_2)
	.align		4
.L_2:
        /*0010*/ 	.word	index@(triton_poi_fused_convolution_14)
        /*0014*/ 	.word	0x00000000


	//----- nvinfo : EIATTR_FRAME_SIZE
	.align		4
.L_3:
        /*0018*/ 	.byte	0x04, 0x11
        /*001a*/ 	.short	(.L_5 - .L_4)
	.align		4
.L_4:
        /*001c*/ 	.word	index@(triton_poi_fused_convolution_14)
        /*0020*/ 	.word	0x00000000


	//----- nvinfo : EIATTR_MIN_STACK_SIZE
	.align		4
.L_5:
        /*0024*/ 	.byte	0x04, 0x12
        /*0026*/ 	.short	(.L_7 - .L_6)
	.align		4
.L_6:
        /*0028*/ 	.word	index@(triton_poi_fused_convolution_14)
        /*002c*/ 	.word	0x00000000
.L_7:


//--------------------- .nv.info.triton_poi_fused_convolution_14 --------------------------
	.section	.nv.info.triton_poi_fused_convolution_14,"",@"SHT_CUDA_INFO"
	.sectionflags	@""
	.align	4


	//----- nvinfo : EIATTR_CUDA_API_VERSION
	.align		4
        /*0000*/ 	.byte	0x04, 0x37
        /*0002*/ 	.short	(.L_9 - .L_8)
.L_8:
        /*0004*/ 	.word	0x0000007c


	//----- nvinfo : EIATTR_KPARAM_INFO
	.align		4
.L_9:
        /*0008*/ 	.byte	0x04, 0x17
        /*000a*/ 	.short	(.L_11 - .L_10)
.L_10:
        /*000c*/ 	.word	0x00000000
        /*0010*/ 	.short	0x0004
        /*0012*/ 	.short	0x001c
        /*0014*/ 	.byte	0x00, 0xf0, 0x11, 0x00


	//----- nvinfo : EIATTR_KPARAM_INFO
	.align		4
.L_11:
        /*0018*/ 	.byte	0x04, 0x17
        /*001a*/ 	.short	(.L_13 - .L_12)
.L_12:
        /*001c*/ 	.word	0x00000000
        /*0020*/ 	.short	0x0003
        /*0022*/ 	.short	0x0018
        /*0024*/ 	.byte	0x00, 0xf0, 0x11, 0x00


	//----- nvinfo : EIATTR_KPARAM_INFO
	.align		4
.L_13:
        /*0028*/ 	.byte	0x04, 0x17
        /*002a*/ 	.short	(.L_15 - .L_14)
.L_14:
        /*002c*/ 	.word	0x00000000
        /*0030*/ 	.short	0x0002
        /*0032*/ 	.short	0x0010
        /*0034*/ 	.byte	0x00, 0xf4, 0x21, 0x00


	//----- nvinfo : EIATTR_KPARAM_INFO
	.align		4
.L_15:
        /*0038*/ 	.byte	0x04, 0x17
        /*003a*/ 	.short	(.L_17 - .L_16)
.L_16:
        /*003c*/ 	.word	0x00000000
        /*0040*/ 	.short	0x0001
        /*0042*/ 	.short	0x0008
        /*0044*/ 	.byte	0x00, 0xf4, 0x21, 0x00


	//----- nvinfo : EIATTR_KPARAM_INFO
	.align		4
.L_17:
        /*0048*/ 	.byte	0x04, 0x17
        /*004a*/ 	.short	(.L_19 - .L_18)
.L_18:
        /*004c*/ 	.word	0x00000000
        /*0050*/ 	.short	0x0000
        /*0052*/ 	.short	0x0000
        /*0054*/ 	.byte	0x00, 0xf4, 0x21, 0x00


	//----- nvinfo : EIATTR_SPARSE_MMA_MASK
	.align		4
.L_19:
        /*0058*/ 	.byte	0x03, 0x50
        /*005a*/ 	.short	0x0000


	//----- nvinfo : EIATTR_MAXREG_COUNT
	.align		4
        /*005c*/ 	.byte	0x03, 0x1b
        /*005e*/ 	.short	0x00ff


	//----- nvinfo : EIATTR_EXIT_INSTR_OFFSETS
	.align		4
        /*0060*/ 	.byte	0x04, 0x1c
        /*0062*/ 	.short	(.L_21 - .L_20)


	//   ....[0]....
.L_20:
        /*0064*/ 	.word	0x00000370


	//   ....[1]....
        /*0068*/ 	.word	0x000003e0


	//----- nvinfo : EIATTR_REQNTID
	.align		4
.L_21:
        /*006c*/ 	.byte	0x04, 0x10
        /*006e*/ 	.short	(.L_23 - .L_22)
.L_22:
        /*0070*/ 	.word	0x00000080
        /*0074*/ 	.word	0x00000001
        /*0078*/ 	.word	0x00000001


	//----- nvinfo : EIATTR_CBANK_PARAM_SIZE
	.align		4
.L_23:
        /*007c*/ 	.byte	0x03, 0x19
        /*007e*/ 	.short	0x0020


	//----- nvinfo : EIATTR_PARAM_CBANK
	.align		4
        /*0080*/ 	.byte	0x04, 0x0a
        /*0082*/ 	.short	(.L_25 - .L_24)
	.align		4
.L_24:
        /*0084*/ 	.word	index@(.nv.constant0.triton_poi_fused_convolution_14)
        /*0088*/ 	.short	0x0210
        /*008a*/ 	.short	0x0020


	//----- nvinfo : EIATTR_SW_WAR
	.align		4
.L_25:
        /*008c*/ 	.byte	0x04, 0x36
        /*008e*/ 	.short	(.L_27 - .L_26)
.L_26:
        /*0090*/ 	.word	0x00000008
.L_27:


//--------------------- .nv.callgraph             --------------------------
	.section	.nv.callgraph,"",@"SHT_CUDA_CALLGRAPH"
	.align	4
	.sectionentsize	8
	.align		4
        /*0000*/ 	.word	0x00000000
	.align		4
        /*0004*/ 	.word	0xffffffff
	.align		4
        /*0008*/ 	.word	0x00000000
	.align		4
        /*000c*/ 	.word	0xfffffffe
	.align		4
        /*0010*/ 	.word	0x00000000
	.align		4
        /*0014*/ 	.word	0xfffffffd
	.align		4
        /*0018*/ 	.word	0x00000000
	.align		4
        /*001c*/ 	.word	0xfffffffc


//--------------------- .text.triton_poi_fused_convolution_14 --------------------------
	.section	.text.triton_poi_fused_convolution_14,"ax",@progbits
	.sectionflags	@"SHF_BARRIERS=1"
	.align	128
        .global         triton_poi_fused_convolution_14
        .type           triton_poi_fused_convolution_14,@function
        .size           triton_poi_fused_convolution_14,(.L_x_1 - triton_poi_fused_convolution_14)
        .other          triton_poi_fused_convolution_14,@"STO_CUDA_ENTRY STV_DEFAULT"
triton_poi_fused_convolution_14:
.text.triton_poi_fused_convolution_14:
[----:B------:R-:W0:Y:S02]  /*0000*/  LDC R1, c[0x0][0x28] ;  /* 0x00000a00ff017b82 */ /* 0x000e240000000800 */
[----:B------:R-:W1:Y:S01]  /*0010*/  S2R R0, SR_TID.X ;  /* 0x0000000000007919 */ /* 0x000e620000002100 */
[----:B------:R-:W2:Y:S01]  /*0020*/  S2UR UR4, SR_CTAID.Y ;  /* 0x00000000000479c3 */ /* 0x000ea20000002600 */
[----:B------:R-:W-:-:S07]  /*0030*/  ULDC.64 UR8, c[0x0][0x208] ;  /* 0x0000820000087ab9 */ /* 0x000fce0000000a00 */
[----:B------:R-:W3:Y:S08]  /*0040*/  S2UR UR5, SR_CTAID.X ;  /* 0x00000000000579c3 */ /* 0x000ef00000002500 */
[----:B------:R-:W4:Y:S01]  /*0050*/  LDC.64 R8, c[0x0][0x210] ;  /* 0x00008400ff087b82 */ /* 0x000f220000000a00 */
[----:B--2---:R-:W-:-:S07]  /*0060*/  USHF.L.U32 UR4, UR4, 0x4, URZ ;  /* 0x0000000404047899 */ /* 0x004fce000800063f */
[----:B------:R-:W2:Y:S01]  /*0070*/  LDC.64 R2, c[0x0][0x218] ;  /* 0x00008600ff027b82 */ /* 0x000ea20000000a00 */
[----:B-1----:R-:W-:Y:S01]  /*0080*/  IMAD.SHL.U32 R7, R0, 0x2, RZ ;  /* 0x0000000200077824 */ /* 0x002fe200078e00ff */
[----:B------:R-:W-:Y:S01]  /*0090*/  SHF.R.U32.HI R10, RZ, 0x3, R0 ;  /* 0x00000003ff0a7819 */ /* 0x000fe20000011600 */
[----:B---3--:R-:W-:-:S03]  /*00a0*/  USHF.L.U32 UR5, UR5, 0x4, URZ ;  /* 0x0000000405057899 */ /* 0x008fc6000800063f */
[----:B------:R-:W-:-:S04]  /*00b0*/  LOP3.LUT R7, R7, 0xe, RZ, 0xc0, !PT ;  /* 0x0000000e07077812 */ /* 0x000fc800078ec0ff */
[----:B------:R-:W-:-:S04]  /*00c0*/  LOP3.LUT R4, R7, UR4, RZ, 0xfc, !PT ;  /* 0x0000000407047c12 */ /* 0x000fc8000f8efcff */
[C---:B------:R-:W-:Y:S01]  /*00d0*/  ISETP.GE.AND P1, PT, R4.reuse, 0x500, PT ;  /* 0x000005000400780c */ /* 0x040fe20003f26270 */
[----:B------:R-:W-:-:S05]  /*00e0*/  IMAD.HI R5, R4, 0x66666667, RZ ;  /* 0x6666666704057827 */ /* 0x000fca00078e02ff */
[----:B------:R-:W-:-:S04]  /*00f0*/  SHF.R.U32.HI R6, RZ, 0x1f, R5 ;  /* 0x0000001fff067819 */ /* 0x000fc80000011605 */
[----:B------:R-:W-:Y:S02]  /*0100*/  LEA.HI.SX32 R11, R5, R6, 0x19 ;  /* 0x00000006050b7211 */ /* 0x000fe400078fcaff */
[----:B------:R-:W-:-:S03]  /*0110*/  SGXT.U32 R6, R10, 0x4 ;  /* 0x000000040a06781a */ /* 0x000fc60000000000 */
[----:B------:R-:W-:Y:S01]  /*0120*/  IMAD R10, R11, -0x140, R4 ;  /* 0xfffffec00b0a7824 */ /* 0x000fe200078e0204 */
[----:B------:R-:W-:-:S04]  /*0130*/  LOP3.LUT R5, R6, UR5, RZ, 0xfc, !PT ;  /* 0x0000000506057c12 */ /* 0x000fc8000f8efcff */
[C---:B------:R-:W-:Y:S01]  /*0140*/  ISETP.GE.AND P0, PT, R5.reuse, 0x10, PT ;  /* 0x000000100500780c */ /* 0x040fe20003f06270 */
[----:B------:R-:W-:-:S03]  /*0150*/  IMAD R12, R5, 0x140, R10 ;  /* 0x00000140050c7824 */ /* 0x000fc600078e020a */
[----:B------:R-:W-:Y:S01]  /*0160*/  ISETP.LT.AND P0, PT, R4, 0x500, !P0 ;  /* 0x000005000400780c */ /* 0x000fe20004701270 */
[----:B------:R-:W-:Y:S01]  /*0170*/  IMAD R11, R11, 0x1400, R12 ;  /* 0x000014000b0b7824 */ /* 0x000fe200078e020c */
[----:B------:R-:W-:-:S03]  /*0180*/  CS2R R4, SRZ ;  /* 0x0000000000047805 */ /* 0x000fc6000001ff00 */
[----:B----4-:R-:W-:-:S04]  /*0190*/  IMAD.WIDE R8, R11, 0x4, R8 ;  /* 0x000000040b087825 */ /* 0x010fc800078e0208 */
[----:B--2---:R-:W-:Y:S01]  /*01a0*/  IMAD.WIDE R10, R10, 0x4, R2 ;  /* 0x000000040a0a7825 */ /* 0x004fe200078e0202 */
[----:B------:R-:W-:-:S04]  /*01b0*/  CS2R R2, SRZ ;  /* 0x0000000000027805 */ /* 0x000fc8000001ff00 */
[----:B------:R-:W2:Y:S04]  /*01c0*/  @!P1 LDG.E.EL.64 R4, desc[UR8][R10.64] ;  /* 0x000000080a049981 */ /* 0x000ea8000c2e1b00 */
[----:B------:R1:W2:Y:S01]  /*01d0*/  @P0 LDG.E.EL.64 R2, desc[UR8][R8.64] ;  /* 0x0000000808020981 */ /* 0x0002a2000c2e1b00 */
[----:B------:R-:W3:Y:S01]  /*01e0*/  S2UR UR7, SR_CgaCtaId ;  /* 0x00000000000779c3 */ /* 0x000ee20000008800 */
[----:B------:R-:W-:Y:S01]  /*01f0*/  IMAD.SHL.U32 R12, R0, 0x20, RZ ;  /* 0x00000020000c7824 */ /* 0x000fe200078e00ff */
[----:B------:R-:W-:Y:S01]  /*0200*/  UMOV UR6, 0x400 ;  /* 0x0000040000067882 */ /* 0x000fe20000000000 */
[----:B------:R-:W-:-:S03]  /*0210*/  LOP3.LUT R7, R7, UR5, RZ, 0xfc, !PT ;  /* 0x0000000507077c12 */ /* 0x000fc6000f8efcff */
[----:B------:R-:W-:Y:S02]  /*0220*/  LOP3.LUT R13, R12, 0xe0, RZ, 0xc0, !PT ;  /* 0x000000e00c0d7812 */ /* 0x000fe400078ec0ff */
[----:B------:R-:W-:Y:S02]  /*0230*/  ISETP.GE.AND P0, PT, R7, 0x10, PT ;  /* 0x000000100700780c */ /* 0x000fe40003f06270 */
[C---:B------:R-:W-:Y:S02]  /*0240*/  LOP3.LUT R14, R13.reuse, 0x10, RZ, 0xfc, !PT ;  /* 0x000000100d0e7812 */ /* 0x040fe400078efcff */
[----:B------:R-:W-:Y:S02]  /*0250*/  LOP3.LUT R12, R13, R6, RZ, 0xfc, !PT ;  /* 0x000000060d0c7212 */ /* 0x000fe400078efcff */
[----:B------:R-:W-:Y:S02]  /*0260*/  LOP3.LUT R6, R6, UR4, RZ, 0xfc, !PT ;  /* 0x0000000406067c12 */ /* 0x000fe4000f8efcff */
[----:B-1----:R-:W-:Y:S01]  /*0270*/  SHF.R.U32.HI R8, RZ, 0x1, R0 ;  /* 0x00000001ff087819 */ /* 0x002fe20000011600 */
[----:B------:R-:W-:Y:S01]  /*0280*/  IMAD.SHL.U32 R0, R0, 0x8, RZ ;  /* 0x0000000800007824 */ /* 0x000fe200078e00ff */
[----:B------:R-:W-:-:S02]  /*0290*/  ISETP.LT.AND P0, PT, R6, 0x500, !P0 ;  /* 0x000005000600780c */ /* 0x000fc40004701270 */
[----:B------:R-:W-:Y:S02]  /*02a0*/  LOP3.LUT R8, R8, 0x3c, RZ, 0xc0, !PT ;  /* 0x0000003c08087812 */ /* 0x000fe400078ec0ff */
[----:B------:R-:W-:Y:S01]  /*02b0*/  LOP3.LUT R9, R0, 0x3f8, RZ, 0xc0, !PT ;  /* 0x000003f800097812 */ /* 0x000fe200078ec0ff */
[----:B---3--:R-:W-:-:S06]  /*02c0*/  UPRMT UR6, UR7, 0x654, UR6 ;  /* 0x0000065407067896 */ /* 0x008fcc0008000006 */
[----:B------:R-:W-:Y:S02]  /*02d0*/  LEA.HI R13, R13, UR6, RZ, 0x1e ;  /* 0x000000060d0d7c11 */ /* 0x000fe4000f8ff0ff */
[----:B------:R-:W-:Y:S02]  /*02e0*/  LEA.HI R15, R14, UR6, RZ, 0x1e ;  /* 0x000000060e0f7c11 */ /* 0x000fe4000f8ff0ff */
[----:B------:R-:W-:Y:S01]  /*02f0*/  IADD3 R8, R9, UR6, R8 ;  /* 0x0000000609087c10 */ /* 0x000fe2000fffe008 */
[C---:B------:R-:W-:Y:S02]  /*0300*/  IMAD R13, R12.reuse, 0x4, R13 ;  /* 0x000000040c0d7824 */ /* 0x040fe400078e020d */
[----:B------:R-:W-:Y:S02]  /*0310*/  IMAD R12, R12, 0x4, R15 ;  /* 0x000000040c0c7824 */ /* 0x000fe400078e020f */
[----:B--2---:R-:W-:Y:S01]  /*0320*/  FADD R2, R4, R2 ;  /* 0x0000000204027221 */ /* 0x004fe20000000000 */
[----:B------:R-:W-:-:S04]  /*0330*/  FADD R3, R5, R3 ;  /* 0x0000000305037221 */ /* 0x000fc80000000000 */
[----:B------:R1:W-:Y:S04]  /*0340*/  STS [R13], R2 ;  /* 0x000000020d007388 */ /* 0x0003e80000000800 */
[----:B------:R1:W-:Y:S01]  /*0350*/  STS [R12+0x40], R3 ;  /* 0x000040030c007388 */ /* 0x0003e20000000800 */
[----:B------:R-:W-:Y:S06]  /*0360*/  BAR.SYNC.DEFER_BLOCKING 0x0 ;  /* 0x0000000000007b1d */ /* 0x000fec0000010000 */
[----:B-1----:R-:W-:Y:S05]  /*0370*/  @!P0 EXIT ;  /* 0x000000000000894d */ /* 0x002fea0003800000 */
[----:B------:R-:W-:Y:S01]  /*0380*/  LDS R4, [R8] ;  /* 0x0000000008047984 */ /* 0x000fe20000000800 */
[----:B------:R-:W0:Y:S01]  /*0390*/  LDC.64 R2, c[0x0][0x220] ;  /* 0x00008800ff027b82 */ /* 0x000e220000000a00 */
[----:B------:R-:W-:Y:S02]  /*03a0*/  IMAD R7, R6, 0x10, R7 ;  /* 0x0000001006077824 */ /* 0x000fe400078e0207 */
[----:B------:R-:W1:Y:S02]  /*03b0*/  LDS R5, [R8+0x4] ;  /* 0x0000040008057984 */ /* 0x000e640000000800 */
[----:B0-----:R-:W-:-:S05]  /*03c0*/  IMAD.WIDE R2, R7, 0x4, R2 ;  /* 0x0000000407027825 */ /* 0x001fca00078e0202 */
[----:B-1----:R-:W-:Y:S01]  /*03d0*/  STG.E.64 desc[UR8][R2.64], R4 ;  /* 0x0000000402007986 */ /* 0x002fe2000c101b08 */
[----:B------:R-:W-:Y:S05]  /*03e0*/  EXIT ;  /* 0x000000000000794d */ /* 0x000fea0003800000 */
.L_x_0:
[----:B------:R-:W-:-:S00]  /*03f0*/  BRA `(.L_x_0) ;  /* 0xfffffffc00fc7947 */ /* 0x000fc0000383ffff */
[----:B------:R-:W-:-:S00]  /*0400*/  NOP ;  /* 0x0000000000007918 */ /* 0x000fc00000000000 */
[----:B------:R-:W-:-:S00]  /*0410*/  NOP ;  /* 0x0000000000007918 */ /* 0x000fc00000000000 */
[----:B------:R-:W-:-:S00]  /*0420*/  NOP ;  /* 0x0000000000007918 */ /* 0x000fc00000000000 */
[----:B------:R-:W-:-:S00]  /*0430*/  NOP ;  /* 0x0000000000007918 */ /* 0x000fc00000000000 */
[----:B------:R-:W-:-:S00]  /*0440*/  NOP ;  /* 0x0000000000007918 */ /* 0x000fc00000000000 */
[----:B------:R-:W-:-:S00]  /*0450*/  NOP ;  /* 0x0000000000007918 */ /* 0x000fc00000000000 */
[----:B------:R-:W-:-:S00]  /*0460*/  NOP ;  /* 0x0000000000007918 */ /* 0x000fc00000000000 */
[----:B------:R-:W-:-:S00]  /*0470*/  NOP ;  /* 0x0000000000007918 */ /* 0x000fc00000000000 */
.L_x_1:


//--------------------- .nv.shared.triton_poi_fused_convolution_14 --------------------------
	.section	.nv.shared.triton_poi_fused_convolution_14,"aw",@nobits
	.sectionflags	@""
	.align	16
	.zero		1024


//--------------------- .nv.constant0.triton_poi_fused_convolution_14 --------------------------
	.section	.nv.constant0.triton_poi_fused_convolution_14,"a",@progbits
	.sectionflags	@""
	.align	4
.nv.constant0.triton_poi_fused_convolution_14:
	.zero		560
